//
// Generated by NVIDIA NVVM Compiler
//
// Compiler Build ID: CL-36424714
// Cuda compilation tools, release 13.0, V13.0.88
// Based on NVVM 20.0.0
//

.version 9.0
.target sm_100
.address_size 64

	// .globl	_Z5hellov
.extern .func  (.param .b32 func_retval0) vprintf
(
	.param .b64 vprintf_param_0,
	.param .b64 vprintf_param_1
)
;
.global .align 1 .b8 $str[42] = {104, 101, 108, 108, 111, 32, 102, 114, 111, 109, 32, 71, 80, 85, 32, 98, 108, 111, 99, 107, 32, 37, 100, 47, 37, 100, 44, 32, 116, 104, 114, 101, 97, 100, 32, 37, 100, 47, 37, 100, 10};

.visible .entry _Z5hellov()
{
	.local .align 16 .b8 	__local_depot0[16];
	.reg .b64 	%SP;
	.reg .b64 	%SPL;
	.reg .b32 	%r<7>;
	.reg .b64 	%rd<5>;

	mov.u64 	%SPL, __local_depot0;
	cvta.local.u64 	%SP, %SPL;
	add.u64 	%rd1, %SP, 0;
	add.u64 	%rd2, %SPL, 0;
	mov.u32 	%r1, %ctaid.x;
	mov.u32 	%r2, %nctaid.x;
	mov.u32 	%r3, %tid.x;
	mov.u32 	%r4, %ntid.x;
	st.local.v4.u32 	[%rd2], {%r1, %r2, %r3, %r4};
	mov.u64 	%rd3, $str;
	cvta.global.u64 	%rd4, %rd3;
	{ // callseq 0, 0
	.param .b64 param0;
	st.param.b64 	[param0], %rd4;
	.param .b64 param1;
	st.param.b64 	[param1], %rd1;
	.param .b32 retval0;
	call.uni (retval0), 
	vprintf, 
	(
	param0, 
	param1
	);
	ld.param.b32 	%r5, [retval0];
	} // callseq 0
	ret;

}


// ===== COMPILED SASS (sm_100) =====

	.target	sm_100

	.elftype	@"ET_EXEC"


//--------------------- .note.nv.tkinfo           --------------------------
	.section	.note.nv.tkinfo,"",@"SHT_NOTE"
	.sectionflags	@"SHF_NOTE_NV_TKINFO"
	.tkinfo
        /*0018*/ 	.word	0x00000002
        /*0030*/ 	.string	""
        /*0030*/ 	.string	"ptxas"
        /*0030*/ 	.string	"Cuda compilation tools, release 13.0, V13.0.88"
        /*0030*/ 	.string	"Build cuda_13.0.r13.0/compiler.36424714_0"
        /*0030*/ 	.string	"-arch sm_100 -m 64 "



//--------------------- .note.nv.cuinfo           --------------------------
	.section	.note.nv.cuinfo,"",@"SHT_NOTE"
	.sectionflags	@"SHF_NOTE_NV_CUINFO"
        /*0018*/ 	.short	0x0002
        /*001a*/ 	.short	0x0064
        /*001c*/ 	.short	0x0082
	.zero		2


//--------------------- .nv.info                  --------------------------
	.section	.nv.info,"",@"SHT_CUDA_INFO"
	.align	4


	//----- nvinfo : EIATTR_REGCOUNT
	.align		4
        /*0000*/ 	.byte	0x04, 0x2f
        /*0002*/ 	.short	(.L_2 - .L_1)
	.align		4
.L_1:
        /*0004*/ 	.word	index@(_Z5hellov)
        /*0008*/ 	.word	0x00000018


	//----- nvinfo : EIATTR_FRAME_SIZE
	.align		4
.L_2:
        /*000c*/ 	.byte	0x04, 0x11
        /*000e*/ 	.short	(.L_4 - .L_3)
	.align		4
.L_3:
        /*0010*/ 	.word	index@(_Z5hellov)
        /*0014*/ 	.word	0x00000010


	//----- nvinfo : EIATTR_MIN_STACK_SIZE
	.align		4
.L_4:
        /*0018*/ 	.byte	0x04, 0x12
        /*001a*/ 	.short	(.L_6 - .L_5)
	.align		4
.L_5:
        /*001c*/ 	.word	index@(_Z5hellov)
        /*0020*/ 	.word	0x00000010
.L_6:


//--------------------- .nv.compat                --------------------------
	.section	.nv.compat,"",@"SHT_CUDA_COMPAT_INFO"
	.align	4
        /*0000*/ 	.byte	0x02, 0x09, 0x00, 0x00, 0x02, 0x02, 0x01, 0x00, 0x02, 0x05, 0x05, 0x00, 0x03, 0x07, 0x01, 0x01
        /*0010*/ 	.byte	0x02, 0x03, 0x00, 0x00, 0x02, 0x06, 0x01, 0x00, 0x04, 0x0b, 0x08, 0x00, 0x09, 0x00, 0x00, 0x00
        /*0020*/ 	.byte	0x00, 0x00, 0x00, 0x00


//--------------------- .nv.info._Z5hellov        --------------------------
	.section	.nv.info._Z5hellov,"",@"SHT_CUDA_INFO"
	.sectionflags	@""
	.align	4


	//----- nvinfo : EIATTR_CUDA_API_VERSION
	.align		4
        /*0000*/ 	.byte	0x04, 0x37
        /*0002*/ 	.short	(.L_8 - .L_7)
.L_7:
        /*0004*/ 	.word	0x00000082


	//----- nvinfo : EIATTR_SPARSE_MMA_MASK
	.align		4
.L_8:
        /*0008*/ 	.byte	0x03, 0x50
        /*000a*/ 	.short	0x0000


	//----- nvinfo : EIATTR_MAXREG_COUNT
	.align		4
        /*000c*/ 	.byte	0x03, 0x1b
        /*000e*/ 	.short	0x00ff


	//----- nvinfo : EIATTR_EXTERNS
	.align		4
        /*0010*/ 	.byte	0x04, 0x0f
        /*0012*/ 	.short	(.L_10 - .L_9)


	//   ....[0]....
	.align		4
.L_9:
        /*0014*/ 	.word	index@(vprintf)


	//----- nvinfo : EIATTR_MERCURY_ISA_VERSION
	.align		4
.L_10:
        /*0018*/ 	.byte	0x03, 0x5f
        /*001a*/ 	.short	0x0101


	//----- nvinfo : EIATTR_VRC_CTA_INIT_COUNT
	.align		4
        /*001c*/ 	.byte	0x02, 0x4a
	.zero		1
	.zero		1


	//----- nvinfo : EIATTR_SYSCALL_OFFSETS
	.align		4
        /*0020*/ 	.byte	0x04, 0x46
        /*0022*/ 	.short	(.L_12 - .L_11)


	//   ....[0]....
.L_11:
        /*0024*/ 	.word	0x00000110


	//----- nvinfo : EIATTR_EXIT_INSTR_OFFSETS
	.align		4
.L_12:
        /*0028*/ 	.byte	0x04, 0x1c
        /*002a*/ 	.short	(.L_14 - .L_13)


	//   ....[0]....
.L_13:
        /*002c*/ 	.word	0x00000120


	//----- nvinfo : EIATTR_SW_WAR
	.align		4
.L_14:
        /*0030*/ 	.byte	0x04, 0x36
        /*0032*/ 	.short	(.L_16 - .L_15)
.L_15:
        /*0034*/ 	.word	0x00000008
.L_16:


//--------------------- .nv.callgraph             --------------------------
	.section	.nv.callgraph,"",@"SHT_CUDA_CALLGRAPH"
	.align	4
	.sectionentsize	8
	.align		4
        /*0000*/ 	.word	0x00000000
	.align		4
        /*0004*/ 	.word	0xffffffff
	.align		4
        /*0008*/ 	.word	index@(_Z5hellov)
	.align		4
        /*000c*/ 	.word	index@(vprintf)
	.align		4
        /*0010*/ 	.word	0x00000000
	.align		4
        /*0014*/ 	.word	0xfffffffe
	.align		4
        /*0018*/ 	.word	0x00000000
	.align		4
        /*001c*/ 	.word	0xfffffffd
	.align		4
        /*0020*/ 	.word	0x00000000
	.align		4
        /*0024*/ 	.word	0xfffffffc


//--------------------- .nv.constant4             --------------------------
	.section	.nv.constant4,"a",@progbits
	.align	8
	.align		8
.nv.constant4:
        /*0000*/ 	.dword	vprintf
	.align		8
        /*0008*/ 	.dword	$str


//--------------------- .text._Z5hellov           --------------------------
	.section	.text._Z5hellov,"ax",@progbits
	.align	128
        .global         _Z5hellov
        .type           _Z5hellov,@function
        .size           _Z5hellov,(.L_x_2 - _Z5hellov)
        .other          _Z5hellov,@"STO_CUDA_ENTRY STV_DEFAULT"
_Z5hellov:
.text._Z5hellov:
[----:B------:R-:W0:Y:S01]  /*0000*/  LDC R1, c[0x0][0x37c] ;  /* 0x0000df00ff017b82 */ /* 0x000e220000000800 */
[----:B------:R-:W1:Y:S01]  /*0010*/  S2R R8, SR_CTAID.X ;  /* 0x0000000000087919 */ /* 0x000e620000002500 */
[----:B------:R-:W2:Y:S06]  /*0020*/  LDCU UR5, c[0x0][0x2fc] ;  /* 0x00005f80ff0577ac */ /* 0x000eac0008000800 */
[----:B------:R-:W1:Y:S01]  /*0030*/  LDC R9, c[0x0][0x370] ;  /* 0x0000dc00ff097b82 */ /* 0x000e620000000800 */
[----:B0-----:R-:W-:Y:S01]  /*0040*/  VIADD R1, R1, 0xfffffff0 ;  /* 0xfffffff001017836 */ /* 0x001fe20000000000 */
[----:B------:R-:W1:Y:S01]  /*0050*/  S2R R10, SR_TID.X ;  /* 0x00000000000a7919 */ /* 0x000e620000002100 */
[----:B------:R-:W-:Y:S01]  /*0060*/  MOV R0, 0x0 ;  /* 0x0000000000007802 */ /* 0x000fe20000000f00 */
[----:B------:R-:W0:Y:S04]  /*0070*/  LDCU UR4, c[0x0][0x2f8] ;  /* 0x00005f00ff0477ac */ /* 0x000e280008000800 */
[----:B------:R-:W1:Y:S01]  /*0080*/  LDC R11, c[0x0][0x360] ;  /* 0x0000d800ff0b7b82 */ /* 0x000e620000000800 */
[----:B------:R-:W3:Y:S07]  /*0090*/  LDCU.64 UR6, c[0x4][0x8] ;  /* 0x01000100ff0677ac */ /* 0x000eee0008000a00 */
[----:B------:R4:W5:Y:S01]  /*00a0*/  LDC.64 R2, c[0x4][R0] ;  /* 0x0100000000027b82 */ /* 0x0009620000000a00 */
[----:B0-----:R-:W-:Y:S01]  /*00b0*/  IADD3 R6, P0, PT, R1, UR4, RZ ;  /* 0x0000000401067c10 */ /* 0x001fe2000ff1e0ff */
[----:B---3--:R-:W-:Y:S01]  /*00c0*/  IMAD.U32 R4, RZ, RZ, UR6 ;  /* 0x00000006ff047e24 */ /* 0x008fe2000f8e00ff */
[----:B------:R-:W-:-:S03]  /*00d0*/  MOV R5, UR7 ;  /* 0x0000000700057c02 */ /* 0x000fc60008000f00 */
[----:B--2---:R-:W-:Y:S01]  /*00e0*/  IMAD.X R7, RZ, RZ, UR5, P0 ;  /* 0x00000005ff077e24 */ /* 0x004fe200080e06ff */
[----:B-1----:R4:W-:Y:S07]  /*00f0*/  STL.128 [R1], R8 ;  /* 0x0000000801007387 */ /* 0x0029ee0000100c00 */
[----:B------:R-:W-:-:S07]  /*0100*/  LEPC R20, `(.L_x_0) ;  /* 0x000000001014794e */ /* 0x000fce0000000000 */
[----:B----45:R-:W-:Y:S05]  /*0110*/  CALL.ABS.NOINC R2 ;  /* 0x0000000002007343 */ /* 0x030fea0003c00000 */
.L_x_0:
[----:B------:R-:W-:Y:S05]  /*0120*/  EXIT ;  /* 0x000000000000794d */ /* 0x000fea0003800000 */
.L_x_1:
[----:B------:R-:W-:-:S00]  /*0130*/  BRA `(.L_x_1) ;  /* 0xfffffffc00fc7947 */ /* 0x000fc0000383ffff */
[----:B------:R-:W-:-:S00]  /*0140*/  NOP ;  /* 0x0000000000007918 */ /* 0x000fc00000000000 */
        /* <DEDUP_REMOVED lines=11> */
.L_x_2:


//--------------------- .nv.global.init           --------------------------
	.section	.nv.global.init,"aw",@progbits
.nv.global.init:
	.type		$str,@object
	.size		$str,(.L_0 - $str)
$str:
        /*0000*/ 	.byte	0x68, 0x65, 0x6c, 0x6c, 0x6f, 0x20, 0x66, 0x72, 0x6f, 0x6d, 0x20, 0x47, 0x50, 0x55, 0x20, 0x62
        /*0010*/ 	.byte	0x6c, 0x6f, 0x63, 0x6b, 0x20, 0x25, 0x64, 0x2f, 0x25, 0x64, 0x2c, 0x20, 0x74, 0x68, 0x72, 0x65
        /*0020*/ 	.byte	0x61, 0x64, 0x20, 0x25, 0x64, 0x2f, 0x25, 0x64, 0x0a, 0x00
.L_0:


//--------------------- .nv.shared.reserved.0     --------------------------
	.section	.nv.shared.reserved.0,"aw",@nobits
	.weak		__nv_reservedSMEM_offset_0_alias
	.size		__nv_reservedSMEM_offset_0_alias, 0, 64
	.other		__nv_reservedSMEM_offset_0_alias,@"STO_CUDA_RESERVED_SHARED STV_DEFAULT"
__nv_reservedSMEM_offset_0_alias:
	.zero		0
	.zero		64


//--------------------- .nv.constant0._Z5hellov   --------------------------
	.section	.nv.constant0._Z5hellov,"a",@progbits
	.sectionflags	@""
	.align	4
.nv.constant0._Z5hellov:
	.zero		896


//--------------------- SYMBOLS --------------------------

	.type		.nv.reservedSmem.offset0,@object
	.size		.nv.reservedSmem.offset0,0x4
	.type		vprintf,@function
